//
// Generated by NVIDIA NVVM Compiler
//
// Compiler Build ID: CL-36424714
// Cuda compilation tools, release 13.0, V13.0.88
// Based on NVVM 20.0.0
//

.version 9.0
.target sm_100
.address_size 64

	// .globl	_Z13convolution3DPiS_S_iiiii

.visible .entry _Z13convolution3DPiS_S_iiiii(
	.param .u64 .ptr .align 1 _Z13convolution3DPiS_S_iiiii_param_0,
	.param .u64 .ptr .align 1 _Z13convolution3DPiS_S_iiiii_param_1,
	.param .u64 .ptr .align 1 _Z13convolution3DPiS_S_iiiii_param_2,
	.param .u32 _Z13convolution3DPiS_S_iiiii_param_3,
	.param .u32 _Z13convolution3DPiS_S_iiiii_param_4,
	.param .u32 _Z13convolution3DPiS_S_iiiii_param_5,
	.param .u32 _Z13convolution3DPiS_S_iiiii_param_6,
	.param .u32 _Z13convolution3DPiS_S_iiiii_param_7
)
{
	.reg .pred 	%p<78>;
	.reg .b32 	%r<194>;
	.reg .b64 	%rd<41>;

	ld.param.u64 	%rd9, [_Z13convolution3DPiS_S_iiiii_param_0];
	ld.param.u64 	%rd10, [_Z13convolution3DPiS_S_iiiii_param_2];
	ld.param.u32 	%r81, [_Z13convolution3DPiS_S_iiiii_param_3];
	ld.param.u32 	%r86, [_Z13convolution3DPiS_S_iiiii_param_4];
	ld.param.u32 	%r83, [_Z13convolution3DPiS_S_iiiii_param_5];
	ld.param.u32 	%r84, [_Z13convolution3DPiS_S_iiiii_param_6];
	ld.param.u32 	%r85, [_Z13convolution3DPiS_S_iiiii_param_7];
	cvta.to.global.u64 	%rd1, %rd10;
	cvta.to.global.u64 	%rd2, %rd9;
	mov.u32 	%r87, %ntid.x;
	mov.u32 	%r88, %ctaid.x;
	mov.u32 	%r89, %tid.x;
	mad.lo.s32 	%r1, %r87, %r88, %r89;
	mov.u32 	%r90, %ntid.y;
	mov.u32 	%r91, %ctaid.y;
	mov.u32 	%r92, %tid.y;
	mad.lo.s32 	%r93, %r90, %r91, %r92;
	max.s32 	%r94, %r1, %r93;
	setp.ge.s32 	%p2, %r94, %r86;
	@%p2 bra 	$L__BB0_46;
	mul.lo.s32 	%r96, %r85, %r1;
	sub.s32 	%r3, %r96, %r84;
	mul.lo.s32 	%r97, %r85, %r93;
	sub.s32 	%r4, %r97, %r84;
	setp.lt.s32 	%p3, %r83, 1;
	mov.b32 	%r192, 0;
	@%p3 bra 	$L__BB0_45;
	mul.lo.s32 	%r5, %r83, %r83;
	and.b32  	%r6, %r83, 7;
	and.b32  	%r7, %r83, 3;
	and.b32  	%r8, %r83, 2147483640;
	and.b32  	%r9, %r83, 1;
	mov.b32 	%r192, 0;
	mov.u32 	%r165, %r192;
$L__BB0_3:
	setp.lt.u32 	%p4, %r83, 8;
	add.s32 	%r101, %r165, %r4;
	setp.lt.s32 	%p5, %r101, 0;
	setp.ge.s32 	%p6, %r101, %r81;
	or.pred  	%p1, %p5, %p6;
	mul.lo.s32 	%r12, %r101, %r81;
	add.s32 	%r13, %r12, %r3;
	mul.lo.s32 	%r14, %r165, %r83;
	mov.b32 	%r185, 0;
	@%p4 bra 	$L__BB0_22;
	mov.b32 	%r167, 0;
	cvt.s64.s32 	%rd15, %r13;
$L__BB0_5:
	.pragma "nounroll";
	add.s32 	%r17, %r167, %r3;
	setp.lt.s32 	%p7, %r17, 0;
	setp.ge.s32 	%p8, %r17, %r81;
	or.pred  	%p9, %p7, %p8;
	or.pred  	%p11, %p1, %p9;
	mov.b32 	%r168, 0;
	@%p11 bra 	$L__BB0_7;
	add.s32 	%r104, %r17, %r12;
	mul.wide.s32 	%rd11, %r104, 4;
	add.s64 	%rd12, %rd2, %rd11;
	ld.global.u32 	%r168, [%rd12];
$L__BB0_7:
	add.s32 	%r106, %r167, %r14;
	not.b32 	%r107, %r106;
	add.s32 	%r108, %r5, %r107;
	mul.wide.s32 	%rd13, %r108, 4;
	add.s64 	%rd3, %rd1, %rd13;
	ld.global.u32 	%r109, [%rd3];
	mad.lo.s32 	%r20, %r109, %r168, %r192;
	add.s32 	%r110, %r17, 1;
	setp.lt.s32 	%p12, %r110, 0;
	setp.ge.s32 	%p13, %r110, %r81;
	or.pred  	%p14, %p12, %p13;
	or.pred  	%p15, %p1, %p14;
	cvt.s64.s32 	%rd14, %r167;
	add.s64 	%rd16, %rd15, %rd14;
	shl.b64 	%rd17, %rd16, 2;
	add.s64 	%rd4, %rd2, %rd17;
	mov.b32 	%r169, 0;
	@%p15 bra 	$L__BB0_9;
	ld.global.u32 	%r169, [%rd4+4];
$L__BB0_9:
	ld.global.u32 	%r112, [%rd3+-4];
	mad.lo.s32 	%r23, %r112, %r169, %r20;
	add.s32 	%r113, %r17, 2;
	setp.lt.s32 	%p16, %r113, 0;
	setp.ge.s32 	%p17, %r113, %r81;
	or.pred  	%p18, %p16, %p17;
	or.pred  	%p19, %p1, %p18;
	mov.b32 	%r170, 0;
	@%p19 bra 	$L__BB0_11;
	ld.global.u32 	%r170, [%rd4+8];
$L__BB0_11:
	ld.global.u32 	%r115, [%rd3+-8];
	mad.lo.s32 	%r26, %r115, %r170, %r23;
	add.s32 	%r116, %r17, 3;
	setp.lt.s32 	%p20, %r116, 0;
	setp.ge.s32 	%p21, %r116, %r81;
	or.pred  	%p22, %p20, %p21;
	or.pred  	%p23, %p1, %p22;
	mov.b32 	%r171, 0;
	@%p23 bra 	$L__BB0_13;
	ld.global.u32 	%r171, [%rd4+12];
$L__BB0_13:
	ld.global.u32 	%r118, [%rd3+-12];
	mad.lo.s32 	%r29, %r118, %r171, %r26;
	add.s32 	%r119, %r17, 4;
	setp.lt.s32 	%p24, %r119, 0;
	setp.ge.s32 	%p25, %r119, %r81;
	or.pred  	%p26, %p24, %p25;
	or.pred  	%p27, %p1, %p26;
	mov.b32 	%r172, 0;
	@%p27 bra 	$L__BB0_15;
	ld.global.u32 	%r172, [%rd4+16];
$L__BB0_15:
	ld.global.u32 	%r121, [%rd3+-16];
	mad.lo.s32 	%r32, %r121, %r172, %r29;
	add.s32 	%r122, %r17, 5;
	setp.lt.s32 	%p28, %r122, 0;
	setp.ge.s32 	%p29, %r122, %r81;
	or.pred  	%p30, %p28, %p29;
	or.pred  	%p31, %p1, %p30;
	mov.b32 	%r173, 0;
	@%p31 bra 	$L__BB0_17;
	ld.global.u32 	%r173, [%rd4+20];
$L__BB0_17:
	ld.global.u32 	%r124, [%rd3+-20];
	mad.lo.s32 	%r35, %r124, %r173, %r32;
	add.s32 	%r125, %r17, 6;
	setp.lt.s32 	%p32, %r125, 0;
	setp.ge.s32 	%p33, %r125, %r81;
	or.pred  	%p34, %p32, %p33;
	or.pred  	%p35, %p1, %p34;
	mov.b32 	%r174, 0;
	@%p35 bra 	$L__BB0_19;
	ld.global.u32 	%r174, [%rd4+24];
$L__BB0_19:
	ld.global.u32 	%r127, [%rd3+-24];
	mad.lo.s32 	%r38, %r127, %r174, %r35;
	add.s32 	%r128, %r17, 7;
	setp.lt.s32 	%p36, %r128, 0;
	setp.ge.s32 	%p37, %r128, %r81;
	or.pred  	%p38, %p36, %p37;
	or.pred  	%p39, %p1, %p38;
	mov.b32 	%r175, 0;
	@%p39 bra 	$L__BB0_21;
	ld.global.u32 	%r175, [%rd4+28];
$L__BB0_21:
	ld.global.u32 	%r129, [%rd3+-28];
	mad.lo.s32 	%r192, %r129, %r175, %r38;
	add.s32 	%r167, %r167, 8;
	setp.ne.s32 	%p40, %r167, %r8;
	mov.u32 	%r185, %r8;
	@%p40 bra 	$L__BB0_5;
$L__BB0_22:
	setp.eq.s32 	%p41, %r6, 0;
	@%p41 bra 	$L__BB0_44;
	add.s32 	%r131, %r6, -1;
	setp.lt.u32 	%p42, %r131, 3;
	@%p42 bra 	$L__BB0_33;
	add.s32 	%r46, %r185, %r3;
	setp.lt.s32 	%p43, %r46, 0;
	setp.ge.s32 	%p44, %r46, %r81;
	or.pred  	%p45, %p43, %p44;
	or.pred  	%p47, %p1, %p45;
	mov.b32 	%r179, 0;
	@%p47 bra 	$L__BB0_26;
	add.s32 	%r133, %r46, %r12;
	mul.wide.s32 	%rd18, %r133, 4;
	add.s64 	%rd19, %rd2, %rd18;
	ld.global.u32 	%r179, [%rd19];
$L__BB0_26:
	add.s32 	%r135, %r185, %r14;
	not.b32 	%r136, %r135;
	add.s32 	%r137, %r5, %r136;
	mul.wide.s32 	%rd20, %r137, 4;
	add.s64 	%rd5, %rd1, %rd20;
	ld.global.u32 	%r138, [%rd5];
	mad.lo.s32 	%r49, %r138, %r179, %r192;
	add.s32 	%r139, %r46, 1;
	setp.lt.s32 	%p48, %r139, 0;
	setp.ge.s32 	%p49, %r139, %r81;
	or.pred  	%p50, %p48, %p49;
	or.pred  	%p51, %p1, %p50;
	cvt.u64.u32 	%rd21, %r185;
	cvt.s64.s32 	%rd22, %r13;
	add.s64 	%rd23, %rd22, %rd21;
	shl.b64 	%rd24, %rd23, 2;
	add.s64 	%rd6, %rd2, %rd24;
	mov.b32 	%r180, 0;
	@%p51 bra 	$L__BB0_28;
	ld.global.u32 	%r180, [%rd6+4];
$L__BB0_28:
	ld.global.u32 	%r141, [%rd5+-4];
	mad.lo.s32 	%r52, %r141, %r180, %r49;
	add.s32 	%r142, %r46, 2;
	setp.lt.s32 	%p52, %r142, 0;
	setp.ge.s32 	%p53, %r142, %r81;
	or.pred  	%p54, %p52, %p53;
	or.pred  	%p55, %p1, %p54;
	mov.b32 	%r181, 0;
	@%p55 bra 	$L__BB0_30;
	ld.global.u32 	%r181, [%rd6+8];
$L__BB0_30:
	ld.global.u32 	%r144, [%rd5+-8];
	mad.lo.s32 	%r55, %r144, %r181, %r52;
	add.s32 	%r145, %r46, 3;
	setp.lt.s32 	%p56, %r145, 0;
	setp.ge.s32 	%p57, %r145, %r81;
	or.pred  	%p58, %p56, %p57;
	or.pred  	%p59, %p1, %p58;
	mov.b32 	%r182, 0;
	@%p59 bra 	$L__BB0_32;
	ld.global.u32 	%r182, [%rd6+12];
$L__BB0_32:
	ld.global.u32 	%r146, [%rd5+-12];
	mad.lo.s32 	%r192, %r146, %r182, %r55;
	add.s32 	%r185, %r185, 4;
$L__BB0_33:
	setp.eq.s32 	%p60, %r7, 0;
	@%p60 bra 	$L__BB0_44;
	setp.eq.s32 	%p61, %r7, 1;
	@%p61 bra 	$L__BB0_40;
	add.s32 	%r63, %r185, %r3;
	setp.lt.s32 	%p62, %r63, 0;
	setp.ge.s32 	%p63, %r63, %r81;
	or.pred  	%p64, %p62, %p63;
	or.pred  	%p66, %p1, %p64;
	mov.b32 	%r186, 0;
	@%p66 bra 	$L__BB0_37;
	add.s32 	%r149, %r63, %r12;
	mul.wide.s32 	%rd25, %r149, 4;
	add.s64 	%rd26, %rd2, %rd25;
	ld.global.u32 	%r186, [%rd26];
$L__BB0_37:
	add.s32 	%r151, %r185, %r14;
	not.b32 	%r152, %r151;
	add.s32 	%r153, %r5, %r152;
	mul.wide.s32 	%rd27, %r153, 4;
	add.s64 	%rd7, %rd1, %rd27;
	ld.global.u32 	%r154, [%rd7];
	mad.lo.s32 	%r66, %r154, %r186, %r192;
	add.s32 	%r155, %r63, 1;
	setp.lt.s32 	%p67, %r155, 0;
	setp.ge.s32 	%p68, %r155, %r81;
	or.pred  	%p69, %p67, %p68;
	or.pred  	%p70, %p1, %p69;
	mov.b32 	%r187, 0;
	@%p70 bra 	$L__BB0_39;
	cvt.s64.s32 	%rd28, %r13;
	cvt.s64.s32 	%rd29, %r185;
	add.s64 	%rd30, %rd28, %rd29;
	shl.b64 	%rd31, %rd30, 2;
	add.s64 	%rd32, %rd2, %rd31;
	ld.global.u32 	%r187, [%rd32+4];
$L__BB0_39:
	ld.global.u32 	%r156, [%rd7+-4];
	mad.lo.s32 	%r192, %r156, %r187, %r66;
	add.s32 	%r185, %r185, 2;
$L__BB0_40:
	setp.eq.s32 	%p71, %r9, 0;
	@%p71 bra 	$L__BB0_44;
	add.s32 	%r74, %r185, %r3;
	setp.lt.s32 	%p72, %r74, 0;
	setp.ge.s32 	%p73, %r74, %r81;
	or.pred  	%p74, %p72, %p73;
	or.pred  	%p76, %p1, %p74;
	mov.b32 	%r191, 0;
	@%p76 bra 	$L__BB0_43;
	add.s32 	%r158, %r74, %r12;
	mul.wide.s32 	%rd33, %r158, 4;
	add.s64 	%rd34, %rd2, %rd33;
	ld.global.u32 	%r191, [%rd34];
$L__BB0_43:
	add.s32 	%r159, %r185, %r14;
	not.b32 	%r160, %r159;
	add.s32 	%r161, %r5, %r160;
	mul.wide.s32 	%rd35, %r161, 4;
	add.s64 	%rd36, %rd1, %rd35;
	ld.global.u32 	%r162, [%rd36];
	mad.lo.s32 	%r192, %r162, %r191, %r192;
$L__BB0_44:
	add.s32 	%r165, %r165, 1;
	setp.ne.s32 	%p77, %r165, %r83;
	@%p77 bra 	$L__BB0_3;
$L__BB0_45:
	ld.param.u64 	%rd40, [_Z13convolution3DPiS_S_iiiii_param_1];
	mad.lo.s32 	%r163, %r86, %r93, %r1;
	cvta.to.global.u64 	%rd37, %rd40;
	mul.wide.s32 	%rd38, %r163, 4;
	add.s64 	%rd39, %rd37, %rd38;
	st.global.u32 	[%rd39], %r192;
$L__BB0_46:
	ret;

}


// ===== COMPILED SASS (sm_100) =====

	.target	sm_100

	.elftype	@"ET_EXEC"


//--------------------- .note.nv.tkinfo           --------------------------
	.section	.note.nv.tkinfo,"",@"SHT_NOTE"
	.sectionflags	@"SHF_NOTE_NV_TKINFO"
	.tkinfo
        /*0018*/ 	.word	0x00000002
        /*0030*/ 	.string	""
        /*0030*/ 	.string	"ptxas"
        /*0030*/ 	.string	"Cuda compilation tools, release 13.0, V13.0.88"
        /*0030*/ 	.string	"Build cuda_13.0.r13.0/compiler.36424714_0"
        /*0030*/ 	.string	"-arch sm_100 -m 64 "



//--------------------- .note.nv.cuinfo           --------------------------
	.section	.note.nv.cuinfo,"",@"SHT_NOTE"
	.sectionflags	@"SHF_NOTE_NV_CUINFO"
        /*0018*/ 	.short	0x0002
        /*001a*/ 	.short	0x0064
        /*001c*/ 	.short	0x0082
	.zero		2


//--------------------- .nv.info                  --------------------------
	.section	.nv.info,"",@"SHT_CUDA_INFO"
	.align	4


	//----- nvinfo : EIATTR_REGCOUNT
	.align		4
        /*0000*/ 	.byte	0x04, 0x2f
        /*0002*/ 	.short	(.L_1 - .L_0)
	.align		4
.L_0:
        /*0004*/ 	.word	index@(_Z13convolution3DPiS_S_iiiii)
        /*0008*/ 	.word	0x0000001d


	//----- nvinfo : EIATTR_FRAME_SIZE
	.align		4
.L_1:
        /*000c*/ 	.byte	0x04, 0x11
        /*000e*/ 	.short	(.L_3 - .L_2)
	.align		4
.L_2:
        /*0010*/ 	.word	index@(_Z13convolution3DPiS_S_iiiii)
        /*0014*/ 	.word	0x00000000


	//----- nvinfo : EIATTR_MIN_STACK_SIZE
	.align		4
.L_3:
        /*0018*/ 	.byte	0x04, 0x12
        /*001a*/ 	.short	(.L_5 - .L_4)
	.align		4
.L_4:
        /*001c*/ 	.word	index@(_Z13convolution3DPiS_S_iiiii)
        /*0020*/ 	.word	0x00000000
.L_5:


//--------------------- .nv.compat                --------------------------
	.section	.nv.compat,"",@"SHT_CUDA_COMPAT_INFO"
	.align	4
        /*0000*/ 	.byte	0x02, 0x09, 0x00, 0x00, 0x02, 0x02, 0x01, 0x00, 0x02, 0x05, 0x05, 0x00, 0x03, 0x07, 0x01, 0x01
        /*0010*/ 	.byte	0x02, 0x03, 0x00, 0x00, 0x02, 0x06, 0x01, 0x00, 0x04, 0x0b, 0x08, 0x00, 0x09, 0x00, 0x00, 0x00
        /*0020*/ 	.byte	0x00, 0x00, 0x00, 0x00


//--------------------- .nv.info._Z13convolution3DPiS_S_iiiii --------------------------
	.section	.nv.info._Z13convolution3DPiS_S_iiiii,"",@"SHT_CUDA_INFO"
	.sectionflags	@""
	.align	4


	//----- nvinfo : EIATTR_CUDA_API_VERSION
	.align		4
        /*0000*/ 	.byte	0x04, 0x37
        /*0002*/ 	.short	(.L_7 - .L_6)
.L_6:
        /*0004*/ 	.word	0x00000082


	//----- nvinfo : EIATTR_KPARAM_INFO
	.align		4
.L_7:
        /*0008*/ 	.byte	0x04, 0x17
        /*000a*/ 	.short	(.L_9 - .L_8)
.L_8:
        /*000c*/ 	.word	0x00000000
        /*0010*/ 	.short	0x0007
        /*0012*/ 	.short	0x0028
        /*0014*/ 	.byte	0x00, 0xf0, 0x11, 0x00


	//----- nvinfo : EIATTR_KPARAM_INFO
	.align		4
.L_9:
        /*0018*/ 	.byte	0x04, 0x17
        /*001a*/ 	.short	(.L_11 - .L_10)
.L_10:
        /*001c*/ 	.word	0x00000000
        /*0020*/ 	.short	0x0006
        /*0022*/ 	.short	0x0024
        /*0024*/ 	.byte	0x00, 0xf0, 0x11, 0x00


	//----- nvinfo : EIATTR_KPARAM_INFO
	.align		4
.L_11:
        /*0028*/ 	.byte	0x04, 0x17
        /*002a*/ 	.short	(.L_13 - .L_12)
.L_12:
        /*002c*/ 	.word	0x00000000
        /*0030*/ 	.short	0x0005
        /*0032*/ 	.short	0x0020
        /*0034*/ 	.byte	0x00, 0xf0, 0x11, 0x00


	//----- nvinfo : EIATTR_KPARAM_INFO
	.align		4
.L_13:
        /*0038*/ 	.byte	0x04, 0x17
        /*003a*/ 	.short	(.L_15 - .L_14)
.L_14:
        /*003c*/ 	.word	0x00000000
        /*0040*/ 	.short	0x0004
        /*0042*/ 	.short	0x001c
        /*0044*/ 	.byte	0x00, 0xf0, 0x11, 0x00


	//----- nvinfo : EIATTR_KPARAM_INFO
	.align		4
.L_15:
        /*0048*/ 	.byte	0x04, 0x17
        /*004a*/ 	.short	(.L_17 - .L_16)
.L_16:
        /*004c*/ 	.word	0x00000000
        /*0050*/ 	.short	0x0003
        /*0052*/ 	.short	0x0018
        /*0054*/ 	.byte	0x00, 0xf0, 0x11, 0x00


	//----- nvinfo : EIATTR_KPARAM_INFO
	.align		4
.L_17:
        /*0058*/ 	.byte	0x04, 0x17
        /*005a*/ 	.short	(.L_19 - .L_18)
.L_18:
        /*005c*/ 	.word	0x00000000
        /*0060*/ 	.short	0x0002
        /*0062*/ 	.short	0x0010
        /*0064*/ 	.byte	0x00, 0xf5, 0x21, 0x00


	//----- nvinfo : EIATTR_KPARAM_INFO
	.align		4
.L_19:
        /*0068*/ 	.byte	0x04, 0x17
        /*006a*/ 	.short	(.L_21 - .L_20)
.L_20:
        /*006c*/ 	.word	0x00000000
        /*0070*/ 	.short	0x0001
        /*0072*/ 	.short	0x0008
        /*0074*/ 	.byte	0x00, 0xf5, 0x21, 0x00


	//----- nvinfo : EIATTR_KPARAM_INFO
	.align		4
.L_21:
        /*0078*/ 	.byte	0x04, 0x17
        /*007a*/ 	.short	(.L_23 - .L_22)
.L_22:
        /*007c*/ 	.word	0x00000000
        /*0080*/ 	.short	0x0000
        /*0082*/ 	.short	0x0000
        /*0084*/ 	.byte	0x00, 0xf5, 0x21, 0x00


	//----- nvinfo : EIATTR_SPARSE_MMA_MASK
	.align		4
.L_23:
        /*0088*/ 	.byte	0x03, 0x50
        /*008a*/ 	.short	0x0000


	//----- nvinfo : EIATTR_MAXREG_COUNT
	.align		4
        /*008c*/ 	.byte	0x03, 0x1b
        /*008e*/ 	.short	0x00ff


	//----- nvinfo : EIATTR_MERCURY_ISA_VERSION
	.align		4
        /*0090*/ 	.byte	0x03, 0x5f
        /*0092*/ 	.short	0x0101


	//----- nvinfo : EIATTR_VRC_CTA_INIT_COUNT
	.align		4
        /*0094*/ 	.byte	0x02, 0x4a
	.zero		1
	.zero		1


	//----- nvinfo : EIATTR_EXIT_INSTR_OFFSETS
	.align		4
        /*0098*/ 	.byte	0x04, 0x1c
        /*009a*/ 	.short	(.L_25 - .L_24)


	//   ....[0]....
.L_24:
        /*009c*/ 	.word	0x000000c0


	//   ....[1]....
        /*00a0*/ 	.word	0x00000ea0


	//----- nvinfo : EIATTR_CBANK_PARAM_SIZE
	.align		4
.L_25:
        /*00a4*/ 	.byte	0x03, 0x19
        /*00a6*/ 	.short	0x002c


	//----- nvinfo : EIATTR_PARAM_CBANK
	.align		4
        /*00a8*/ 	.byte	0x04, 0x0a
        /*00aa*/ 	.short	(.L_27 - .L_26)
	.align		4
.L_26:
        /*00ac*/ 	.word	index@(.nv.constant0._Z13convolution3DPiS_S_iiiii)
        /*00b0*/ 	.short	0x0380
        /*00b2*/ 	.short	0x002c


	//----- nvinfo : EIATTR_SW_WAR
	.align		4
.L_27:
        /*00b4*/ 	.byte	0x04, 0x36
        /*00b6*/ 	.short	(.L_29 - .L_28)
.L_28:
        /*00b8*/ 	.word	0x00000008
.L_29:


//--------------------- .nv.callgraph             --------------------------
	.section	.nv.callgraph,"",@"SHT_CUDA_CALLGRAPH"
	.align	4
	.sectionentsize	8
	.align		4
        /*0000*/ 	.word	0x00000000
	.align		4
        /*0004*/ 	.word	0xffffffff
	.align		4
        /*0008*/ 	.word	0x00000000
	.align		4
        /*000c*/ 	.word	0xfffffffe
	.align		4
        /*0010*/ 	.word	0x00000000
	.align		4
        /*0014*/ 	.word	0xfffffffd
	.align		4
        /*0018*/ 	.word	0x00000000
	.align		4
        /*001c*/ 	.word	0xfffffffc


//--------------------- .text._Z13convolution3DPiS_S_iiiii --------------------------
	.section	.text._Z13convolution3DPiS_S_iiiii,"ax",@progbits
	.align	128
        .global         _Z13convolution3DPiS_S_iiiii
        .type           _Z13convolution3DPiS_S_iiiii,@function
        .size           _Z13convolution3DPiS_S_iiiii,(.L_x_8 - _Z13convolution3DPiS_S_iiiii)
        .other          _Z13convolution3DPiS_S_iiiii,@"STO_CUDA_ENTRY STV_DEFAULT"
_Z13convolution3DPiS_S_iiiii:
.text._Z13convolution3DPiS_S_iiiii:
[----:B------:R-:W-:Y:S01]  /*0000*/  LDC R1, c[0x0][0x37c] ;  /* 0x0000df00ff017b82 */ /* 0x000fe20000000800 */
[----:B------:R-:W0:Y:S01]  /*0010*/  S2R R0, SR_CTAID.X ;  /* 0x0000000000007919 */ /* 0x000e220000002500 */
[----:B------:R-:W0:Y:S01]  /*0020*/  LDCU UR4, c[0x0][0x360] ;  /* 0x00006c00ff0477ac */ /* 0x000e220008000800 */
[----:B------:R-:W0:Y:S01]  /*0030*/  S2R R3, SR_TID.X ;  /* 0x0000000000037919 */ /* 0x000e220000002100 */
[----:B------:R-:W1:Y:S01]  /*0040*/  LDCU UR5, c[0x0][0x364] ;  /* 0x00006c80ff0577ac */ /* 0x000e620008000800 */
[----:B------:R-:W1:Y:S01]  /*0050*/  S2R R9, SR_CTAID.Y ;  /* 0x0000000000097919 */ /* 0x000e620000002600 */
[----:B------:R-:W2:Y:S01]  /*0060*/  LDCU UR6, c[0x0][0x39c] ;  /* 0x00007380ff0677ac */ /* 0x000ea20008000800 */
[----:B------:R-:W1:Y:S01]  /*0070*/  S2R R2, SR_TID.Y ;  /* 0x0000000000027919 */ /* 0x000e620000002200 */
[----:B0-----:R-:W-:Y:S02]  /*0080*/  IMAD R0, R0, UR4, R3 ;  /* 0x0000000400007c24 */ /* 0x001fe4000f8e0203 */
[----:B-1----:R-:W-:-:S05]  /*0090*/  IMAD R9, R9, UR5, R2 ;  /* 0x0000000509097c24 */ /* 0x002fca000f8e0202 */
[----:B------:R-:W-:-:S04]  /*00a0*/  VIMNMX R2, PT, PT, R0, R9, !PT ;  /* 0x0000000900027248 */ /* 0x000fc80007fe0100 */
[----:B--2---:R-:W-:-:S13]  /*00b0*/  ISETP.GE.AND P0, PT, R2, UR6, PT ;  /* 0x0000000602007c0c */ /* 0x004fda000bf06270 */
[----:B------:R-:W-:Y:S05]  /*00c0*/  @P0 EXIT ;  /* 0x000000000000094d */ /* 0x000fea0003800000 */
[----:B------:R-:W0:Y:S01]  /*00d0*/  LDC.64 R2, c[0x0][0x3a0] ;  /* 0x0000e800ff027b82 */ /* 0x000e220000000a00 */
[----:B------:R-:W1:Y:S01]  /*00e0*/  LDCU UR4, c[0x0][0x3a8] ;  /* 0x00007500ff0477ac */ /* 0x000e620008000800 */
[----:B------:R-:W-:Y:S01]  /*00f0*/  IMAD.MOV.U32 R14, RZ, RZ, RZ ;  /* 0x000000ffff0e7224 */ /* 0x000fe200078e00ff */
[----:B------:R-:W2:Y:S01]  /*0100*/  LDCU.64 UR8, c[0x0][0x358] ;  /* 0x00006b00ff0877ac */ /* 0x000ea20008000a00 */
[----:B0-----:R-:W-:Y:S01]  /*0110*/  ISETP.GE.AND P0, PT, R2, 0x1, PT ;  /* 0x000000010200780c */ /* 0x001fe20003f06270 */
[--C-:B-1----:R-:W-:Y:S02]  /*0120*/  IMAD R8, R0, UR4, -R3.reuse ;  /* 0x0000000400087c24 */ /* 0x102fe4000f8e0a03 */
[----:B------:R-:W-:-:S10]  /*0130*/  IMAD R10, R9, UR4, -R3 ;  /* 0x00000004090a7c24 */ /* 0x000fd4000f8e0a03 */
[----:B--2---:R-:W-:Y:S05]  /*0140*/  @!P0 BRA `(.L_x_0) ;  /* 0x0000000c00408947 */ /* 0x004fea0003800000 */
[C---:B------:R-:W-:Y:S01]  /*0150*/  LOP3.LUT R16, R2.reuse, 0x7, RZ, 0xc0, !PT ;  /* 0x0000000702107812 */ /* 0x040fe200078ec0ff */
[----:B------:R-:W-:Y:S01]  /*0160*/  IMAD.MOV.U32 R14, RZ, RZ, RZ ;  /* 0x000000ffff0e7224 */ /* 0x000fe200078e00ff */
[C---:B------:R-:W-:Y:S01]  /*0170*/  LOP3.LUT R18, R2.reuse, 0x3, RZ, 0xc0, !PT ;  /* 0x0000000302127812 */ /* 0x040fe200078ec0ff */
[----:B------:R-:W-:Y:S01]  /*0180*/  UMOV UR4, URZ ;  /* 0x000000ff00047c82 */ /* 0x000fe20008000000 */
[----:B------:R-:W-:-:S07]  /*0190*/  LOP3.LUT R11, R2, 0x7ffffff8, RZ, 0xc0, !PT ;  /* 0x7ffffff8020b7812 */ /* 0x000fce00078ec0ff */
.L_x_6:
[----:B------:R-:W0:Y:S01]  /*01a0*/  LDCU UR7, c[0x0][0x3a0] ;  /* 0x00007400ff0777ac */ /* 0x000e220008000800 */
[----:B------:R-:W-:Y:S02]  /*01b0*/  VIADD R13, R10, UR4 ;  /* 0x000000040a0d7c36 */ /* 0x000fe40008000000 */
[----:B------:R-:W-:Y:S01]  /*01c0*/  IMAD.MOV.U32 R17, RZ, RZ, RZ ;  /* 0x000000ffff117224 */ /* 0x000fe200078e00ff */
[----:B------:R-:W1:Y:S01]  /*01d0*/  LDCU UR5, c[0x0][0x398] ;  /* 0x00007300ff0577ac */ /* 0x000e620008000800 */
[----:B------:R-:W-:Y:S01]  /*01e0*/  UMOV UR6, UR4 ;  /* 0x0000000400067c82 */ /* 0x000fe20008000000 */
[----:B------:R-:W-:Y:S01]  /*01f0*/  UIADD3 UR4, UPT, UPT, UR4, 0x1, URZ ;  /* 0x0000000104047890 */ /* 0x000fe2000fffe0ff */
[----:B0-----:R-:W-:Y:S01]  /*0200*/  IMAD.U32 R12, RZ, RZ, UR7 ;  /* 0x00000007ff0c7e24 */ /* 0x001fe2000f8e00ff */
[C---:B-1----:R-:W-:Y:S01]  /*0210*/  ISETP.GE.AND P0, PT, R13.reuse, UR5, PT ;  /* 0x000000050d007c0c */ /* 0x042fe2000bf06270 */
[----:B------:R-:W-:-:S03]  /*0220*/  IMAD R15, R13, UR5, R8 ;  /* 0x000000050d0f7c24 */ /* 0x000fc6000f8e0208 */
[C---:B------:R-:W-:Y:S02]  /*0230*/  ISETP.GE.U32.AND P1, PT, R12.reuse, 0x8, PT ;  /* 0x000000080c00780c */ /* 0x040fe40003f26070 */
[----:B------:R-:W-:Y:S02]  /*0240*/  ISETP.NE.AND P4, PT, R12, UR4, PT ;  /* 0x000000040c007c0c */ /* 0x000fe4000bf85270 */
[----:B------:R-:W-:-:S09]  /*0250*/  ISETP.LT.OR P0, PT, R13, RZ, P0 ;  /* 0x000000ff0d00720c */ /* 0x000fd20000701670 */
[----:B------:R-:W-:Y:S05]  /*0260*/  @!P1 BRA `(.L_x_1) ;  /* 0x0000000400549947 */ /* 0x000fea0003800000 */
[----:B------:R-:W0:Y:S01]  /*0270*/  LDC R12, c[0x0][0x3a0] ;  /* 0x0000e800ff0c7b82 */ /* 0x000e220000000800 */
[----:B------:R-:W-:Y:S01]  /*0280*/  SHF.R.S32.HI R17, RZ, 0x1f, R15 ;  /* 0x0000001fff117819 */ /* 0x000fe2000001140f */
[----:B------:R-:W-:Y:S01]  /*0290*/  IMAD.MOV.U32 R22, RZ, RZ, RZ ;  /* 0x000000ffff167224 */ /* 0x000fe200078e00ff */
[----:B------:R-:W1:Y:S01]  /*02a0*/  LDCU UR5, c[0x0][0x398] ;  /* 0x00007300ff0577ac */ /* 0x000e620008000800 */
[----:B------:R-:W2:Y:S04]  /*02b0*/  LDCU.64 UR10, c[0x0][0x380] ;  /* 0x00007000ff0a77ac */ /* 0x000ea80008000a00 */
[----:B------:R-:W3:Y:S02]  /*02c0*/  LDC.64 R2, c[0x0][0x390] ;  /* 0x0000e400ff027b82 */ /* 0x000ee40000000a00 */
.L_x_2:
[--C-:B------:R-:W-:Y:S02]  /*02d0*/  IMAD.IADD R24, R8, 0x1, R22.reuse ;  /* 0x0000000108187824 */ /* 0x100fe400078e0216 */
[----:B0-----:R-:W-:Y:S02]  /*02e0*/  IMAD R4, R12, UR6, R22 ;  /* 0x000000060c047c24 */ /* 0x001fe4000f8e0216 */
[----:B------:R-:W-:Y:S01]  /*02f0*/  IMAD.MOV.U32 R19, RZ, RZ, RZ ;  /* 0x000000ffff137224 */ /* 0x000fe200078e00ff */
[C---:B-1----:R-:W-:Y:S02]  /*0300*/  ISETP.GE.AND P1, PT, R24.reuse, UR5, PT ;  /* 0x0000000518007c0c */ /* 0x042fe4000bf26270 */
[----:B------:R-:W-:Y:S02]  /*0310*/  LOP3.LUT R5, RZ, R4, RZ, 0x33, !PT ;  /* 0x00000004ff057212 */ /* 0x000fe400078e33ff */
[----:B------:R-:W-:-:S03]  /*0320*/  ISETP.LT.OR P1, PT, R24, RZ, P1 ;  /* 0x000000ff1800720c */ /* 0x000fc60000f21670 */
[----:B------:R-:W-:Y:S01]  /*0330*/  IMAD R5, R12, R12, R5 ;  /* 0x0000000c0c057224 */ /* 0x000fe200078e0205 */
[----:B------:R-:W-:-:S03]  /*0340*/  PLOP3.LUT P1, PT, P0, P1, PT, 0xf8, 0x8f ;  /* 0x00000000008f781c */ /* 0x000fc60000723f70 */
[----:B---3--:R-:W-:-:S05]  /*0350*/  IMAD.WIDE R4, R5, 0x4, R2 ;  /* 0x0000000405047825 */ /* 0x008fca00078e0202 */
[----:B------:R-:W3:Y:S05]  /*0360*/  LDG.E R23, desc[UR8][R4.64] ;  /* 0x0000000804177981 */ /* 0x000eea000c1e1900 */
[----:B------:R-:W0:Y:S01]  /*0370*/  @!P1 LDC.64 R6, c[0x0][0x380] ;  /* 0x0000e000ff069b82 */ /* 0x000e220000000a00 */
[----:B------:R-:W-:-:S04]  /*0380*/  @!P1 IMAD R21, R13, UR5, R24 ;  /* 0x000000050d159c24 */ /* 0x000fc8000f8e0218 */
[----:B0-----:R-:W-:-:S05]  /*0390*/  @!P1 IMAD.WIDE R6, R21, 0x4, R6 ;  /* 0x0000000415069825 */ /* 0x001fca00078e0206 */
[----:B------:R0:W3:Y:S01]  /*03a0*/  @!P1 LDG.E R19, desc[UR8][R6.64] ;  /* 0x0000000806139981 */ /* 0x0000e2000c1e1900 */
[C---:B------:R-:W-:Y:S02]  /*03b0*/  VIADD R20, R24.reuse, 0x1 ;  /* 0x0000000118147836 */ /* 0x040fe40000000000 */
[----:B------:R-:W-:-:S03]  /*03c0*/  VIADD R21, R24, 0x2 ;  /* 0x0000000218157836 */ /* 0x000fc60000000000 */
[C---:B------:R-:W-:Y:S02]  /*03d0*/  ISETP.GE.AND P1, PT, R20.reuse, UR5, PT ;  /* 0x0000000514007c0c */ /* 0x040fe4000bf26270 */
[----:B------:R-:W-:Y:S02]  /*03e0*/  ISETP.GE.AND P2, PT, R21, UR5, PT ;  /* 0x0000000515007c0c */ /* 0x000fe4000bf46270 */
[----:B------:R-:W-:Y:S01]  /*03f0*/  ISETP.LT.OR P1, PT, R20, RZ, P1 ;  /* 0x000000ff1400720c */ /* 0x000fe20000f21670 */
[----:B------:R-:W4:Y:S01]  /*0400*/  LDG.E R7, desc[UR8][R4.64+-0x4] ;  /* 0xfffffc0804077981 */ /* 0x000f22000c1e1900 */
[----:B------:R-:W-:Y:S02]  /*0410*/  IADD3 R25, P3, PT, R15, R22, RZ ;  /* 0x000000160f197210 */ /* 0x000fe40007f7e0ff */
[----:B------:R-:W-:Y:S02]  /*0420*/  ISETP.LT.OR P2, PT, R21, RZ, P2 ;  /* 0x000000ff1500720c */ /* 0x000fe40001741670 */
[----:B------:R-:W-:-:S02]  /*0430*/  PLOP3.LUT P1, PT, P0, P1, PT, 0xf8, 0x8f ;  /* 0x00000000008f781c */ /* 0x000fc40000723f70 */
[----:B------:R-:W-:Y:S02]  /*0440*/  LEA.HI.X.SX32 R26, R22, R17, 0x1, P3 ;  /* 0x00000011161a7211 */ /* 0x000fe400018f0eff */
[C---:B--2---:R-:W-:Y:S02]  /*0450*/  LEA R20, P3, R25.reuse, UR10, 0x2 ;  /* 0x0000000a19147c11 */ /* 0x044fe4000f8610ff */
[----:B------:R-:W-:Y:S01]  /*0460*/  PLOP3.LUT P2, PT, P0, P2, PT, 0xf8, 0x8f ;  /* 0x00000000008f781c */ /* 0x000fe20000745f70 */
[----:B0-----:R-:W-:Y:S01]  /*0470*/  IMAD.MOV.U32 R6, RZ, RZ, RZ ;  /* 0x000000ffff067224 */ /* 0x001fe200078e00ff */
[----:B------:R-:W-:-:S05]  /*0480*/  LEA.HI.X R21, R25, UR11, R26, 0x2, P3 ;  /* 0x0000000b19157c11 */ /* 0x000fca00098f141a */
[----:B------:R-:W4:Y:S01]  /*0490*/  @!P1 LDG.E R6, desc[UR8][R20.64+0x4] ;  /* 0x0000040814069981 */ /* 0x000f22000c1e1900 */
[----:B---3--:R-:W-:Y:S02]  /*04a0*/  IMAD R25, R23, R19, R14 ;  /* 0x0000001317197224 */ /* 0x008fe400078e020e */
[----:B------:R-:W-:Y:S01]  /*04b0*/  IMAD.MOV.U32 R14, RZ, RZ, RZ ;  /* 0x000000ffff0e7224 */ /* 0x000fe200078e00ff */
[----:B------:R-:W2:Y:S05]  /*04c0*/  LDG.E R19, desc[UR8][R4.64+-0x8] ;  /* 0xfffff80804137981 */ /* 0x000eaa000c1e1900 */
[----:B------:R-:W2:Y:S01]  /*04d0*/  @!P2 LDG.E R14, desc[UR8][R20.64+0x8] ;  /* 0x00000808140ea981 */ /* 0x000ea2000c1e1900 */
[----:B------:R-:W-:-:S05]  /*04e0*/  VIADD R23, R24, 0x3 ;  /* 0x0000000318177836 */ /* 0x000fca0000000000 */
[----:B------:R-:W-:-:S04]  /*04f0*/  ISETP.GE.AND P1, PT, R23, UR5, PT ;  /* 0x0000000517007c0c */ /* 0x000fc8000bf26270 */
[----:B------:R-:W-:Y:S02]  /*0500*/  ISETP.LT.OR P1, PT, R23, RZ, P1 ;  /* 0x000000ff1700720c */ /* 0x000fe40000f21670 */
[----:B------:R-:W-:-:S04]  /*0510*/  IADD3 R23, PT, PT, R24, 0x4, RZ ;  /* 0x0000000418177810 */ /* 0x000fc80007ffe0ff */
[C---:B------:R-:W-:Y:S02]  /*0520*/  ISETP.GE.AND P2, PT, R23.reuse, UR5, PT ;  /* 0x0000000517007c0c */ /* 0x040fe4000bf46270 */
[----:B------:R-:W-:Y:S02]  /*0530*/  PLOP3.LUT P1, PT, P0, P1, PT, 0xf8, 0x8f ;  /* 0x00000000008f781c */ /* 0x000fe40000723f70 */
[----:B------:R-:W-:Y:S01]  /*0540*/  ISETP.LT.OR P2, PT, R23, RZ, P2 ;  /* 0x000000ff1700720c */ /* 0x000fe20001741670 */
[----:B----4-:R-:W-:-:S03]  /*0550*/  IMAD R7, R7, R6, R25 ;  /* 0x0000000607077224 */ /* 0x010fc600078e0219 */
[----:B------:R-:W-:Y:S01]  /*0560*/  PLOP3.LUT P2, PT, P0, P2, PT, 0xf8, 0x8f ;  /* 0x00000000008f781c */ /* 0x000fe20000745f70 */
[----:B------:R-:W-:-:S06]  /*0570*/  IMAD.MOV.U32 R6, RZ, RZ, RZ ;  /* 0x000000ffff067224 */ /* 0x000fcc00078e00ff */
[----:B------:R-:W3:Y:S01]  /*0580*/  @!P1 LDG.E R6, desc[UR8][R20.64+0xc] ;  /* 0x00000c0814069981 */ /* 0x000ee2000c1e1900 */
[----:B--2---:R-:W-:Y:S02]  /*0590*/  IMAD R25, R19, R14, R7 ;  /* 0x0000000e13197224 */ /* 0x004fe400078e0207 */
[----:B------:R-:W-:Y:S01]  /*05a0*/  IMAD.MOV.U32 R14, RZ, RZ, RZ ;  /* 0x000000ffff0e7224 */ /* 0x000fe200078e00ff */
[----:B------:R-:W3:Y:S04]  /*05b0*/  LDG.E R19, desc[UR8][R4.64+-0xc] ;  /* 0xfffff40804137981 */ /* 0x000ee8000c1e1900 */
[----:B------:R-:W2:Y:S04]  /*05c0*/  LDG.E R7, desc[UR8][R4.64+-0x10] ;  /* 0xfffff00804077981 */ /* 0x000ea8000c1e1900 */
[----:B------:R-:W2:Y:S01]  /*05d0*/  @!P2 LDG.E R14, desc[UR8][R20.64+0x10] ;  /* 0x00001008140ea981 */ /* 0x000ea2000c1e1900 */
[----:B------:R-:W-:-:S05]  /*05e0*/  VIADD R23, R24, 0x5 ;  /* 0x0000000518177836 */ /* 0x000fca0000000000 */
[----:B------:R-:W-:-:S04]  /*05f0*/  ISETP.GE.AND P1, PT, R23, UR5, PT ;  /* 0x0000000517007c0c */ /* 0x000fc8000bf26270 */
[----:B------:R-:W-:Y:S01]  /*0600*/  ISETP.LT.OR P1, PT, R23, RZ, P1 ;  /* 0x000000ff1700720c */ /* 0x000fe20000f21670 */
[C---:B------:R-:W-:Y:S02]  /*0610*/  VIADD R23, R24.reuse, 0x6 ;  /* 0x0000000618177836 */ /* 0x040fe40000000000 */
[----:B------:R-:W-:-:S03]  /*0620*/  VIADD R24, R24, 0x7 ;  /* 0x0000000718187836 */ /* 0x000fc60000000000 */
[C---:B------:R-:W-:Y:S02]  /*0630*/  ISETP.GE.AND P2, PT, R23.reuse, UR5, PT ;  /* 0x0000000517007c0c */ /* 0x040fe4000bf46270 */
[C---:B------:R-:W-:Y:S02]  /*0640*/  ISETP.GE.AND P3, PT, R24.reuse, UR5, PT ;  /* 0x0000000518007c0c */ /* 0x040fe4000bf66270 */
[----:B------:R-:W-:Y:S02]  /*0650*/  ISETP.LT.OR P2, PT, R23, RZ, P2 ;  /* 0x000000ff1700720c */ /* 0x000fe40001741670 */
[----:B------:R-:W-:Y:S02]  /*0660*/  PLOP3.LUT P1, PT, P0, P1, PT, 0xf8, 0x8f ;  /* 0x00000000008f781c */ /* 0x000fe40000723f70 */
[----:B------:R-:W-:Y:S02]  /*0670*/  ISETP.LT.OR P3, PT, R24, RZ, P3 ;  /* 0x000000ff1800720c */ /* 0x000fe40001f61670 */
[----:B------:R-:W-:Y:S01]  /*0680*/  PLOP3.LUT P2, PT, P0, P2, PT, 0xf8, 0x8f ;  /* 0x00000000008f781c */ /* 0x000fe20000745f70 */
[----:B------:R-:W-:Y:S01]  /*0690*/  IMAD.MOV.U32 R23, RZ, RZ, RZ ;  /* 0x000000ffff177224 */ /* 0x000fe200078e00ff */
[----:B------:R-:W-:Y:S01]  /*06a0*/  PLOP3.LUT P3, PT, P0, P3, PT, 0xf8, 0x8f ;  /* 0x00000000008f781c */ /* 0x000fe20000767f70 */
[----:B------:R-:W4:-:S12]  /*06b0*/  LDG.E R24, desc[UR8][R4.64+-0x1c] ;  /* 0xffffe40804187981 */ /* 0x000f18000c1e1900 */
[----:B------:R-:W4:Y:S01]  /*06c0*/  @!P3 LDG.E R23, desc[UR8][R20.64+0x1c] ;  /* 0x00001c081417b981 */ /* 0x000f22000c1e1900 */
[----:B---3--:R-:W-:Y:S02]  /*06d0*/  IMAD R19, R19, R6, R25 ;  /* 0x0000000613137224 */ /* 0x008fe400078e0219 */
[----:B------:R-:W-:Y:S02]  /*06e0*/  IMAD.MOV.U32 R6, RZ, RZ, RZ ;  /* 0x000000ffff067224 */ /* 0x000fe400078e00ff */
[----:B--2---:R-:W-:-:S04]  /*06f0*/  IMAD R25, R7, R14, R19 ;  /* 0x0000000e07197224 */ /* 0x004fc800078e0213 */
[----:B------:R-:W2:Y:S01]  /*0700*/  @!P1 LDG.E R6, desc[UR8][R20.64+0x14] ;  /* 0x0000140814069981 */ /* 0x000ea2000c1e1900 */
[----:B------:R-:W-:-:S03]  /*0710*/  IMAD.MOV.U32 R14, RZ, RZ, RZ ;  /* 0x000000ffff0e7224 */ /* 0x000fc600078e00ff */
[----:B------:R-:W2:Y:S04]  /*0720*/  LDG.E R7, desc[UR8][R4.64+-0x14] ;  /* 0xffffec0804077981 */ /* 0x000ea8000c1e1900 */
[----:B------:R-:W3:Y:S04]  /*0730*/  @!P2 LDG.E R14, desc[UR8][R20.64+0x18] ;  /* 0x00001808140ea981 */ /* 0x000ee8000c1e1900 */
[----:B------:R-:W3:Y:S01]  /*0740*/  LDG.E R19, desc[UR8][R4.64+-0x18] ;  /* 0xffffe80804137981 */ /* 0x000ee2000c1e1900 */
[----:B------:R-:W-:-:S05]  /*0750*/  VIADD R22, R22, 0x8 ;  /* 0x0000000816167836 */ /* 0x000fca0000000000 */
[----:B------:R-:W-:Y:S01]  /*0760*/  ISETP.NE.AND P1, PT, R22, R11, PT ;  /* 0x0000000b1600720c */ /* 0x000fe20003f25270 */
[----:B--2---:R-:W-:-:S04]  /*0770*/  IMAD R6, R7, R6, R25 ;  /* 0x0000000607067224 */ /* 0x004fc800078e0219 */
[----:B---3--:R-:W-:-:S04]  /*0780*/  IMAD R14, R19, R14, R6 ;  /* 0x0000000e130e7224 */ /* 0x008fc800078e0206 */
[----:B----4-:R-:W-:-:S04]  /*0790*/  IMAD R14, R24, R23, R14 ;  /* 0x00000017180e7224 */ /* 0x010fc800078e020e */
[----:B------:R-:W-:Y:S05]  /*07a0*/  @P1 BRA `(.L_x_2) ;  /* 0xfffffff800c81947 */ /* 0x000fea000383ffff */
[----:B------:R-:W-:-:S07]  /*07b0*/  MOV R17, R11 ;  /* 0x0000000b00117202 */ /* 0x000fce0000000f00 */
.L_x_1:
[----:B------:R-:W-:-:S13]  /*07c0*/  ISETP.NE.AND P1, PT, R16, RZ, PT ;  /* 0x000000ff1000720c */ /* 0x000fda0003f25270 */
[----:B------:R-:W-:Y:S05]  /*07d0*/  @!P1 BRA `(.L_x_3) ;  /* 0x0000000400989947 */ /* 0x000fea0003800000 */
[----:B------:R-:W-:Y:S01]  /*07e0*/  VIADD R2, R16, 0xffffffff ;  /* 0xffffffff10027836 */ /* 0x000fe20000000000 */
[----:B------:R-:W-:-:S04]  /*07f0*/  ISETP.NE.AND P5, PT, R18, RZ, PT ;  /* 0x000000ff1200720c */ /* 0x000fc80003fa5270 */
[----:B------:R-:W-:-:S13]  /*0800*/  ISETP.GE.U32.AND P1, PT, R2, 0x3, PT ;  /* 0x000000030200780c */ /* 0x000fda0003f26070 */
[----:B------:R-:W-:Y:S05]  /*0810*/  @!P1 BRA `(.L_x_4) ;  /* 0x0000000000b89947 */ /* 0x000fea0003800000 */
[--C-:B------:R-:W-:Y:S01]  /*0820*/  IMAD.IADD R20, R8, 0x1, R17.reuse ;  /* 0x0000000108147824 */ /* 0x100fe200078e0211 */
[----:B------:R-:W0:Y:S01]  /*0830*/  LDC.64 R2, c[0x0][0x390] ;  /* 0x0000e400ff027b82 */ /* 0x000e220000000a00 */
[----:B------:R-:W1:Y:S01]  /*0840*/  LDCU.64 UR10, c[0x0][0x380] ;  /* 0x00007000ff0a77ac */ /* 0x000e620008000a00 */
[----:B------:R-:W-:Y:S02]  /*0850*/  IMAD R4, R12, UR6, R17 ;  /* 0x000000060c047c24 */ /* 0x000fe4000f8e0211 */
[C---:B------:R-:W-:Y:S01]  /*0860*/  ISETP.GE.AND P1, PT, R20.reuse, UR5, PT ;  /* 0x0000000514007c0c */ /* 0x040fe2000bf26270 */
[C---:B------:R-:W-:Y:S02]  /*0870*/  VIADD R21, R20.reuse, 0x1 ;  /* 0x0000000114157836 */ /* 0x040fe40000000000 */
[C---:B------:R-:W-:Y:S01]  /*0880*/  VIADD R22, R20.reuse, 0x2 ;  /* 0x0000000214167836 */ /* 0x040fe20000000000 */
[----:B------:R-:W-:Y:S01]  /*0890*/  ISETP.LT.OR P1, PT, R20, RZ, P1 ;  /* 0x000000ff1400720c */ /* 0x000fe20000f21670 */
[----:B------:R-:W-:Y:S01]  /*08a0*/  IMAD.MOV.U32 R19, RZ, RZ, RZ ;  /* 0x000000ffff137224 */ /* 0x000fe200078e00ff */
[----:B------:R-:W-:-:S02]  /*08b0*/  ISETP.GE.AND P2, PT, R21, UR5, PT ;  /* 0x0000000515007c0c */ /* 0x000fc4000bf46270 */
[----:B------:R-:W-:Y:S02]  /*08c0*/  PLOP3.LUT P6, PT, P0, P1, PT, 0xf8, 0x8f ;  /* 0x00000000008f781c */ /* 0x000fe400007c3f70 */
[C---:B------:R-:W-:Y:S02]  /*08d0*/  ISETP.GE.AND P1, PT, R22.reuse, UR5, PT ;  /* 0x0000000516007c0c */ /* 0x040fe4000bf26270 */
[----:B------:R-:W-:Y:S02]  /*08e0*/  ISETP.LT.OR P2, PT, R21, RZ, P2 ;  /* 0x000000ff1500720c */ /* 0x000fe40001741670 */
[----:B------:R-:W-:-:S07]  /*08f0*/  ISETP.LT.OR P1, PT, R22, RZ, P1 ;  /* 0x000000ff1600720c */ /* 0x000fce0000f21670 */
[----:B------:R-:W2:Y:S01]  /*0900*/  @!P6 LDC.64 R6, c[0x0][0x380] ;  /* 0x0000e000ff06eb82 */ /* 0x000ea20000000a00 */
[----:B------:R-:W-:Y:S02]  /*0910*/  @!P6 IMAD R5, R13, UR5, R20 ;  /* 0x000000050d05ec24 */ /* 0x000fe4000f8e0214 */
[----:B------:R-:W-:Y:S01]  /*0920*/  VIADD R20, R20, 0x3 ;  /* 0x0000000314147836 */ /* 0x000fe20000000000 */
[----:B------:R-:W-:-:S04]  /*0930*/  PLOP3.LUT P2, PT, P0, P2, PT, 0xf8, 0x8f ;  /* 0x00000000008f781c */ /* 0x000fc80000745f70 */
[C---:B------:R-:W-:Y:S02]  /*0940*/  ISETP.GE.AND P3, PT, R20.reuse, UR5, PT ;  /* 0x0000000514007c0c */ /* 0x040fe4000bf66270 */
[----:B------:R-:W-:Y:S02]  /*0950*/  PLOP3.LUT P1, PT, P0, P1, PT, 0xf8, 0x8f ;  /* 0x00000000008f781c */ /* 0x000fe40000723f70 */
[----:B------:R-:W-:Y:S01]  /*0960*/  ISETP.LT.OR P3, PT, R20, RZ, P3 ;  /* 0x000000ff1400720c */ /* 0x000fe20001f61670 */
[----:B--2---:R-:W-:Y:S01]  /*0970*/  @!P6 IMAD.WIDE R6, R5, 0x4, R6 ;  /* 0x000000040506e825 */ /* 0x004fe200078e0206 */
[----:B------:R-:W-:-:S04]  /*0980*/  LOP3.LUT R5, RZ, R4, RZ, 0x33, !PT ;  /* 0x00000004ff057212 */ /* 0x000fc800078e33ff */
[----:B------:R2:W3:Y:S01]  /*0990*/  @!P6 LDG.E R19, desc[UR8][R6.64] ;  /* 0x000000080613e981 */ /* 0x0004e2000c1e1900 */
[C---:B------:R-:W-:Y:S01]  /*09a0*/  IADD3 R21, P6, PT, R15.reuse, R17, RZ ;  /* 0x000000110f157210 */ /* 0x040fe20007fde0ff */
[----:B------:R-:W-:Y:S01]  /*09b0*/  IMAD R5, R12, R12, R5 ;  /* 0x0000000c0c057224 */ /* 0x000fe200078e0205 */
[----:B------:R-:W-:Y:S02]  /*09c0*/  PLOP3.LUT P3, PT, P0, P3, PT, 0xf8, 0x8f ;  /* 0x00000000008f781c */ /* 0x000fe40000767f70 */
[----:B------:R-:W-:Y:S01]  /*09d0*/  LEA.HI.X.SX32 R20, R15, RZ, 0x1, P6 ;  /* 0x000000ff0f147211 */ /* 0x000fe200030f0eff */
[----:B0-----:R-:W-:Y:S01]  /*09e0*/  IMAD.WIDE R2, R5, 0x4, R2 ;  /* 0x0000000405027825 */ /* 0x001fe200078e0202 */
[----:B-1----:R-:W-:-:S03]  /*09f0*/  LEA R4, P6, R21, UR10, 0x2 ;  /* 0x0000000a15047c11 */ /* 0x002fc6000f8c10ff */
[----:B--2---:R-:W-:Y:S01]  /*0a00*/  IMAD.MOV.U32 R7, RZ, RZ, RZ ;  /* 0x000000ffff077224 */ /* 0x004fe200078e00ff */
[----:B------:R-:W-:Y:S01]  /*0a10*/  LEA.HI.X R5, R21, UR11, R20, 0x2, P6 ;  /* 0x0000000b15057c11 */ /* 0x000fe2000b0f1414 */
[----:B------:R-:W3:Y:S01]  /*0a20*/  LDG.E R6, desc[UR8][R2.64] ;  /* 0x0000000802067981 */ /* 0x000ee2000c1e1900 */
[----:B------:R-:W-:-:S03]  /*0a30*/  IMAD.MOV.U32 R21, RZ, RZ, RZ ;  /* 0x000000ffff157224 */ /* 0x000fc600078e00ff */
[----:B------:R-:W2:Y:S01]  /*0a40*/  LDG.E R20, desc[UR8][R2.64+-0x4] ;  /* 0xfffffc0802147981 */ /* 0x000ea2000c1e1900 */
[----:B------:R-:W-:-:S03]  /*0a50*/  IMAD.MOV.U32 R23, RZ, RZ, RZ ;  /* 0x000000ffff177224 */ /* 0x000fc600078e00ff */
[----:B------:R-:W2:Y:S04]  /*0a60*/  @!P2 LDG.E R7, desc[UR8][R4.64+0x4] ;  /* 0x000004080407a981 */ /* 0x000ea8000c1e1900 */
[----:B------:R-:W4:Y:S04]  /*0a70*/  LDG.E R22, desc[UR8][R2.64+-0x8] ;  /* 0xfffff80802167981 */ /* 0x000f28000c1e1900 */
[----:B------:R-:W4:Y:S04]  /*0a80*/  @!P1 LDG.E R21, desc[UR8][R4.64+0x8] ;  /* 0x0000080804159981 */ /* 0x000f28000c1e1900 */
[----:B------:R-:W5:Y:S04]  /*0a90*/  @!P3 LDG.E R23, desc[UR8][R4.64+0xc] ;  /* 0x00000c080417b981 */ /* 0x000f68000c1e1900 */
[----:B------:R-:W5:Y:S01]  /*0aa0*/  LDG.E R24, desc[UR8][R2.64+-0xc] ;  /* 0xfffff40802187981 */ /* 0x000f62000c1e1900 */
[----:B------:R-:W-:Y:S01]  /*0ab0*/  IADD3 R17, PT, PT, R17, 0x4, RZ ;  /* 0x0000000411117810 */ /* 0x000fe20007ffe0ff */
[----:B---3--:R-:W-:-:S04]  /*0ac0*/  IMAD R6, R6, R19, R14 ;  /* 0x0000001306067224 */ /* 0x008fc800078e020e */
[----:B--2---:R-:W-:-:S04]  /*0ad0*/  IMAD R6, R20, R7, R6 ;  /* 0x0000000714067224 */ /* 0x004fc800078e0206 */
[----:B----4-:R-:W-:-:S04]  /*0ae0*/  IMAD R6, R22, R21, R6 ;  /* 0x0000001516067224 */ /* 0x010fc800078e0206 */
[----:B-----5:R-:W-:-:S07]  /*0af0*/  IMAD R14, R24, R23, R6 ;  /* 0x00000017180e7224 */ /* 0x020fce00078e0206 */
.L_x_4:
[----:B------:R-:W-:Y:S05]  /*0b00*/  @!P5 BRA `(.L_x_3) ;  /* 0x0000000000ccd947 */ /* 0x000fea0003800000 */
[----:B------:R-:W-:Y:S02]  /*0b10*/  ISETP.NE.AND P1, PT, R18, 0x1, PT ;  /* 0x000000011200780c */ /* 0x000fe40003f25270 */
[----:B------:R-:W-:-:S11]  /*0b20*/  LOP3.LUT P3, RZ, R12, 0x1, RZ, 0xc0, !PT ;  /* 0x000000010cff7812 */ /* 0x000fd6000786c0ff */
[----:B------:R-:W-:Y:S05]  /*0b30*/  @!P1 BRA `(.L_x_5) ;  /* 0x00000000007c9947 */ /* 0x000fea0003800000 */
[--C-:B------:R-:W-:Y:S01]  /*0b40*/  IMAD.IADD R20, R8, 0x1, R17.reuse ;  /* 0x0000000108147824 */ /* 0x100fe200078e0211 */
[----:B------:R-:W0:Y:S01]  /*0b50*/  LDC.64 R4, c[0x0][0x390] ;  /* 0x0000e400ff047b82 */ /* 0x000e220000000a00 */
[----:B------:R-:W-:Y:S02]  /*0b60*/  IMAD R19, R12, UR6, R17 ;  /* 0x000000060c137c24 */ /* 0x000fe4000f8e0211 */
[C---:B------:R-:W-:Y:S01]  /*0b70*/  VIADD R2, R20.reuse, 0x1 ;  /* 0x0000000114027836 */ /* 0x040fe20000000000 */
[----:B------:R-:W-:Y:S02]  /*0b80*/  ISETP.GE.AND P1, PT, R20, UR5, PT ;  /* 0x0000000514007c0c */ /* 0x000fe4000bf26270 */
[----:B------:R-:W-:Y:S02]  /*0b90*/  LOP3.LUT R21, RZ, R19, RZ, 0x33, !PT ;  /* 0x00000013ff157212 */ /* 0x000fe400078e33ff */
[----:B------:R-:W-:Y:S02]  /*0ba0*/  ISETP.GE.AND P2, PT, R2, UR5, PT ;  /* 0x0000000502007c0c */ /* 0x000fe4000bf46270 */
[----:B------:R-:W-:Y:S01]  /*0bb0*/  ISETP.LT.OR P1, PT, R20, RZ, P1 ;  /* 0x000000ff1400720c */ /* 0x000fe20000f21670 */
[----:B------:R-:W-:Y:S01]  /*0bc0*/  IMAD R21, R12, R12, R21 ;  /* 0x0000000c0c157224 */ /* 0x000fe200078e0215 */
[----:B------:R-:W-:-:S02]  /*0bd0*/  ISETP.LT.OR P2, PT, R2, RZ, P2 ;  /* 0x000000ff0200720c */ /* 0x000fc40001741670 */
[----:B------:R-:W-:Y:S02]  /*0be0*/  PLOP3.LUT P1, PT, P0, P1, PT, 0xf8, 0x8f ;  /* 0x00000000008f781c */ /* 0x000fe40000723f70 */
[----:B------:R-:W-:Y:S01]  /*0bf0*/  PLOP3.LUT P2, PT, P0, P2, PT, 0xf8, 0x8f ;  /* 0x00000000008f781c */ /* 0x000fe20000745f70 */
[----:B0-----:R-:W-:-:S10]  /*0c00*/  IMAD.WIDE R4, R21, 0x4, R4 ;  /* 0x0000000415047825 */ /* 0x001fd400078e0204 */
[----:B------:R-:W0:Y:S01]  /*0c10*/  @!P1 LDC.64 R6, c[0x0][0x380] ;  /* 0x0000e000ff069b82 */ /* 0x000e220000000a00 */
[----:B------:R-:W-:Y:S01]  /*0c20*/  @!P1 IMAD R19, R13, UR5, R20 ;  /* 0x000000050d139c24 */ /* 0x000fe2000f8e0214 */
[----:B------:R-:W-:Y:S01]  /*0c30*/  @!P2 SHF.R.S32.HI R20, RZ, 0x1f, R15 ;  /* 0x0000001fff14a819 */ /* 0x000fe2000001140f */
[----:B------:R-:W2:Y:S01]  /*0c40*/  LDG.E R21, desc[UR8][R4.64+-0x4] ;  /* 0xfffffc0804157981 */ /* 0x000ea2000c1e1900 */
[----:B------:R-:W-:-:S04]  /*0c50*/  @!P2 IADD3 R15, P5, PT, R15, R17, RZ ;  /* 0x000000110f0fa210 */ /* 0x000fc80007fbe0ff */
[----:B------:R-:W1:Y:S01]  /*0c60*/  @!P2 LDC.64 R2, c[0x0][0x380] ;  /* 0x0000e000ff02ab82 */ /* 0x000e620000000a00 */
[----:B------:R-:W-:Y:S01]  /*0c70*/  @!P2 LEA.HI.X.SX32 R20, R17, R20, 0x1, P5 ;  /* 0x000000141114a211 */ /* 0x000fe200028f0eff */
[----:B0-----:R-:W-:-:S04]  /*0c80*/  @!P1 IMAD.WIDE R6, R19, 0x4, R6 ;  /* 0x0000000413069825 */ /* 0x001fc800078e0206 */
[----:B------:R-:W-:Y:S01]  /*0c90*/  IMAD.MOV.U32 R19, RZ, RZ, RZ ;  /* 0x000000ffff137224 */ /* 0x000fe200078e00ff */
[----:B-1----:R-:W-:-:S05]  /*0ca0*/  @!P2 LEA R2, P5, R15, R2, 0x2 ;  /* 0x000000020f02a211 */ /* 0x002fca00078a10ff */
[----:B------:R-:W3:Y:S01]  /*0cb0*/  @!P1 LDG.E R19, desc[UR8][R6.64] ;  /* 0x0000000806139981 */ /* 0x000ee2000c1e1900 */
[----:B------:R-:W-:Y:S01]  /*0cc0*/  @!P2 LEA.HI.X R3, R15, R3, R20, 0x2, P5 ;  /* 0x000000030f03a211 */ /* 0x000fe200028f1414 */
[----:B------:R-:W-:Y:S02]  /*0cd0*/  IMAD.MOV.U32 R20, RZ, RZ, RZ ;  /* 0x000000ffff147224 */ /* 0x000fe400078e00ff */
[----:B------:R-:W3:Y:S04]  /*0ce0*/  LDG.E R15, desc[UR8][R4.64] ;  /* 0x00000008040f7981 */ /* 0x000ee8000c1e1900 */
[----:B------:R-:W2:Y:S01]  /*0cf0*/  @!P2 LDG.E R20, desc[UR8][R2.64+0x4] ;  /* 0x000004080214a981 */ /* 0x000ea2000c1e1900 */
[----:B------:R-:W-:Y:S02]  /*0d00*/  VIADD R17, R17, 0x2 ;  /* 0x0000000211117836 */ /* 0x000fe40000000000 */
[----:B---3--:R-:W-:-:S04]  /*0d10*/  IMAD R14, R15, R19, R14 ;  /* 0x000000130f0e7224 */ /* 0x008fc800078e020e */
[----:B--2---:R-:W-:-:S07]  /*0d20*/  IMAD R14, R21, R20, R14 ;  /* 0x00000014150e7224 */ /* 0x004fce00078e020e */
.L_x_5:
[----:B------:R-:W-:Y:S05]  /*0d30*/  @!P3 BRA `(.L_x_3) ;  /* 0x000000000040b947 */ /* 0x000fea0003800000 */
[--C-:B------:R-:W-:Y:S01]  /*0d40*/  IMAD.IADD R20, R8, 0x1, R17.reuse ;  /* 0x0000000108147824 */ /* 0x100fe200078e0211 */
[----:B------:R-:W0:Y:S01]  /*0d50*/  LDC.64 R4, c[0x0][0x390] ;  /* 0x0000e400ff047b82 */ /* 0x000e220000000a00 */
[----:B------:R-:W-:-:S03]  /*0d60*/  IMAD R6, R12, UR6, R17 ;  /* 0x000000060c067c24 */ /* 0x000fc6000f8e0211 */
[C---:B------:R-:W-:Y:S02]  /*0d70*/  ISETP.GE.AND P1, PT, R20.reuse, UR5, PT ;  /* 0x0000000514007c0c */ /* 0x040fe4000bf26270 */
[----:B------:R-:W-:Y:S02]  /*0d80*/  LOP3.LUT R7, RZ, R6, RZ, 0x33, !PT ;  /* 0x00000006ff077212 */ /* 0x000fe400078e33ff */
[----:B------:R-:W-:-:S03]  /*0d90*/  ISETP.LT.OR P1, PT, R20, RZ, P1 ;  /* 0x000000ff1400720c */ /* 0x000fc60000f21670 */
[----:B------:R-:W-:Y:S01]  /*0da0*/  IMAD R7, R12, R12, R7 ;  /* 0x0000000c0c077224 */ /* 0x000fe200078e0207 */
[----:B------:R-:W-:-:S03]  /*0db0*/  PLOP3.LUT P1, PT, P0, P1, PT, 0xf8, 0x8f ;  /* 0x00000000008f781c */ /* 0x000fc60000723f70 */
[----:B0-----:R-:W-:-:S10]  /*0dc0*/  IMAD.WIDE R4, R7, 0x4, R4 ;  /* 0x0000000407047825 */ /* 0x001fd400078e0204 */
[----:B------:R-:W0:Y:S01]  /*0dd0*/  @!P1 LDC.64 R2, c[0x0][0x380] ;  /* 0x0000e000ff029b82 */ /* 0x000e220000000a00 */
[----:B------:R-:W-:Y:S02]  /*0de0*/  @!P1 IMAD R13, R13, UR5, R20 ;  /* 0x000000050d0d9c24 */ /* 0x000fe4000f8e0214 */
[----:B------:R-:W-:Y:S01]  /*0df0*/  IMAD.MOV.U32 R7, RZ, RZ, RZ ;  /* 0x000000ffff077224 */ /* 0x000fe200078e00ff */
[----:B------:R-:W2:Y:S01]  /*0e00*/  LDG.E R4, desc[UR8][R4.64] ;  /* 0x0000000804047981 */ /* 0x000ea2000c1e1900 */
[----:B0-----:R-:W-:-:S05]  /*0e10*/  @!P1 IMAD.WIDE R2, R13, 0x4, R2 ;  /* 0x000000040d029825 */ /* 0x001fca00078e0202 */
[----:B------:R-:W2:Y:S02]  /*0e20*/  @!P1 LDG.E R7, desc[UR8][R2.64] ;  /* 0x0000000802079981 */ /* 0x000ea4000c1e1900 */
[----:B--2---:R-:W-:-:S07]  /*0e30*/  IMAD R14, R4, R7, R14 ;  /* 0x00000007040e7224 */ /* 0x004fce00078e020e */
.L_x_3:
[----:B------:R-:W-:Y:S05]  /*0e40*/  @P4 BRA `(.L_x_6) ;  /* 0xfffffff000d44947 */ /* 0x000fea000383ffff */
.L_x_0:
[----:B------:R-:W0:Y:S01]  /*0e50*/  LDC.64 R2, c[0x0][0x388] ;  /* 0x0000e200ff027b82 */ /* 0x000e220000000a00 */
[----:B------:R-:W1:Y:S02]  /*0e60*/  LDCU UR4, c[0x0][0x39c] ;  /* 0x00007380ff0477ac */ /* 0x000e640008000800 */
[----:B-1----:R-:W-:-:S04]  /*0e70*/  IMAD R9, R9, UR4, R0 ;  /* 0x0000000409097c24 */ /* 0x002fc8000f8e0200 */
[----:B0-----:R-:W-:-:S05]  /*0e80*/  IMAD.WIDE R2, R9, 0x4, R2 ;  /* 0x0000000409027825 */ /* 0x001fca00078e0202 */
[----:B------:R-:W-:Y:S01]  /*0e90*/  STG.E desc[UR8][R2.64], R14 ;  /* 0x0000000e02007986 */ /* 0x000fe2000c101908 */
[----:B------:R-:W-:Y:S05]  /*0ea0*/  EXIT ;  /* 0x000000000000794d */ /* 0x000fea0003800000 */
.L_x_7:
[----:B------:R-:W-:-:S00]  /*0eb0*/  BRA `(.L_x_7) ;  /* 0xfffffffc00fc7947 */ /* 0x000fc0000383ffff */
[----:B------:R-:W-:-:S00]  /*0ec0*/  NOP ;  /* 0x0000000000007918 */ /* 0x000fc00000000000 */
        /* <DEDUP_REMOVED lines=11> */
.L_x_8:


//--------------------- .nv.shared.reserved.0     --------------------------
	.section	.nv.shared.reserved.0,"aw",@nobits
	.weak		__nv_reservedSMEM_offset_0_alias
	.size		__nv_reservedSMEM_offset_0_alias, 0, 64
	.other		__nv_reservedSMEM_offset_0_alias,@"STO_CUDA_RESERVED_SHARED STV_DEFAULT"
__nv_reservedSMEM_offset_0_alias:
	.zero		0
	.zero		64


//--------------------- .nv.constant0._Z13convolution3DPiS_S_iiiii --------------------------
	.section	.nv.constant0._Z13convolution3DPiS_S_iiiii,"a",@progbits
	.sectionflags	@""
	.align	4
.nv.constant0._Z13convolution3DPiS_S_iiiii:
	.zero		940


//--------------------- SYMBOLS --------------------------

	.type		.nv.reservedSmem.offset0,@object
	.size		.nv.reservedSmem.offset0,0x4
